//
// Generated by NVIDIA NVVM Compiler
//
// Compiler Build ID: CL-36424714
// Cuda compilation tools, release 13.0, V13.0.88
// Based on NVVM 20.0.0
//

.version 9.0
.target sm_100
.address_size 64

	// .globl	_Z6warmupv
.extern .func  (.param .b32 func_retval0) vprintf
(
	.param .b64 vprintf_param_0,
	.param .b64 vprintf_param_1
)
;
.global .align 1 .b8 $str[17] = {119, 97, 114, 109, 117, 112, 32, 99, 111, 109, 112, 108, 101, 116, 101, 10};
.extern .shared .align 16 .b8 sdata[];

.visible .entry _Z6warmupv()
{
	.reg .pred 	%p<2>;
	.reg .b32 	%r<8>;
	.reg .b64 	%rd<3>;

	mov.u32 	%r1, %ctaid.x;
	mov.u32 	%r2, %ntid.x;
	mul.lo.s32 	%r3, %r1, %r2;
	mov.u32 	%r4, %tid.x;
	neg.s32 	%r5, %r4;
	setp.ne.s32 	%p1, %r3, %r5;
	@%p1 bra 	$L__BB0_2;
	mov.u64 	%rd1, $str;
	cvta.global.u64 	%rd2, %rd1;
	{ // callseq 0, 0
	.param .b64 param0;
	st.param.b64 	[param0], %rd2;
	.param .b64 param1;
	st.param.b64 	[param1], 0;
	.param .b32 retval0;
	call.uni (retval0), 
	vprintf, 
	(
	param0, 
	param1
	);
	ld.param.b32 	%r6, [retval0];
	} // callseq 0
$L__BB0_2:
	ret;

}
	// .globl	_Z10box_filterPKfPfi
.visible .entry _Z10box_filterPKfPfi(
	.param .u64 .ptr .align 1 _Z10box_filterPKfPfi_param_0,
	.param .u64 .ptr .align 1 _Z10box_filterPKfPfi_param_1,
	.param .u32 _Z10box_filterPKfPfi_param_2
)
{
	.reg .pred 	%p<7>;
	.reg .b32 	%r<15>;
	.reg .b32 	%f<19>;
	.reg .b64 	%rd<11>;

	ld.param.u64 	%rd4, [_Z10box_filterPKfPfi_param_0];
	ld.param.u64 	%rd3, [_Z10box_filterPKfPfi_param_1];
	ld.param.u32 	%r5, [_Z10box_filterPKfPfi_param_2];
	cvta.to.global.u64 	%rd1, %rd4;
	mov.u32 	%r1, %tid.x;
	mov.u32 	%r6, %ctaid.x;
	mov.u32 	%r2, %ntid.x;
	mad.lo.s32 	%r3, %r6, %r2, %r1;
	setp.ge.s32 	%p1, %r3, %r5;
	mul.wide.s32 	%rd5, %r3, 4;
	add.s64 	%rd2, %rd1, %rd5;
	mov.f32 	%f16, 0f00000000;
	@%p1 bra 	$L__BB1_2;
	ld.global.nc.f32 	%f16, [%rd2];
$L__BB1_2:
	shl.b32 	%r7, %r1, 2;
	mov.u32 	%r8, sdata;
	add.s32 	%r4, %r8, %r7;
	st.shared.f32 	[%r4+4], %f16;
	setp.ne.s32 	%p2, %r1, 0;
	@%p2 bra 	$L__BB1_6;
	setp.lt.s32 	%p3, %r3, 1;
	mov.f32 	%f17, 0f00000000;
	@%p3 bra 	$L__BB1_5;
	add.s32 	%r9, %r3, -1;
	mul.wide.u32 	%rd6, %r9, 4;
	add.s64 	%rd7, %rd1, %rd6;
	ld.global.nc.f32 	%f17, [%rd7];
$L__BB1_5:
	st.shared.f32 	[sdata], %f17;
$L__BB1_6:
	add.s32 	%r10, %r2, -1;
	setp.ne.s32 	%p4, %r1, %r10;
	@%p4 bra 	$L__BB1_10;
	add.s32 	%r11, %r3, 1;
	setp.ge.s32 	%p5, %r11, %r5;
	mov.f32 	%f18, 0f00000000;
	@%p5 bra 	$L__BB1_9;
	ld.global.nc.f32 	%f18, [%rd2+4];
$L__BB1_9:
	shl.b32 	%r12, %r2, 2;
	add.s32 	%r14, %r8, %r12;
	st.shared.f32 	[%r14+4], %f18;
$L__BB1_10:
	setp.ge.s32 	%p6, %r3, %r5;
	bar.sync 	0;
	@%p6 bra 	$L__BB1_12;
	ld.shared.f32 	%f10, [%r4];
	ld.shared.f32 	%f11, [%r4+4];
	add.f32 	%f12, %f10, %f11;
	ld.shared.f32 	%f13, [%r4+8];
	add.f32 	%f14, %f12, %f13;
	div.rn.f32 	%f15, %f14, 0f40400000;
	cvta.to.global.u64 	%rd8, %rd3;
	add.s64 	%rd10, %rd8, %rd5;
	st.global.f32 	[%rd10], %f15;
$L__BB1_12:
	ret;

}


// ===== COMPILED SASS (sm_100) =====

	.target	sm_100

	.elftype	@"ET_EXEC"


//--------------------- .note.nv.tkinfo           --------------------------
	.section	.note.nv.tkinfo,"",@"SHT_NOTE"
	.sectionflags	@"SHF_NOTE_NV_TKINFO"
	.tkinfo
        /*0018*/ 	.word	0x00000002
        /*0030*/ 	.string	""
        /*0030*/ 	.string	"ptxas"
        /*0030*/ 	.string	"Cuda compilation tools, release 13.0, V13.0.88"
        /*0030*/ 	.string	"Build cuda_13.0.r13.0/compiler.36424714_0"
        /*0030*/ 	.string	"-arch sm_100 -m 64 "



//--------------------- .note.nv.cuinfo           --------------------------
	.section	.note.nv.cuinfo,"",@"SHT_NOTE"
	.sectionflags	@"SHF_NOTE_NV_CUINFO"
        /*0018*/ 	.short	0x0002
        /*001a*/ 	.short	0x0064
        /*001c*/ 	.short	0x0082
	.zero		2


//--------------------- .nv.info                  --------------------------
	.section	.nv.info,"",@"SHT_CUDA_INFO"
	.align	4


	//----- nvinfo : EIATTR_REGCOUNT
	.align		4
        /*0000*/ 	.byte	0x04, 0x2f
        /*0002*/ 	.short	(.L_2 - .L_1)
	.align		4
.L_1:
        /*0004*/ 	.word	index@(_Z6warmupv)
        /*0008*/ 	.word	0x00000018


	//----- nvinfo : EIATTR_FRAME_SIZE
	.align		4
.L_2:
        /*000c*/ 	.byte	0x04, 0x11
        /*000e*/ 	.short	(.L_4 - .L_3)
	.align		4
.L_3:
        /*0010*/ 	.word	index@(_Z6warmupv)
        /*0014*/ 	.word	0x00000000


	//----- nvinfo : EIATTR_REGCOUNT
	.align		4
.L_4:
        /*0018*/ 	.byte	0x04, 0x2f
        /*001a*/ 	.short	(.L_6 - .L_5)
	.align		4
.L_5:
        /*001c*/ 	.word	index@(_Z10box_filterPKfPfi)
        /*0020*/ 	.word	0x0000000f


	//----- nvinfo : EIATTR_FRAME_SIZE
	.align		4
.L_6:
        /*0024*/ 	.byte	0x04, 0x11
        /*0026*/ 	.short	(.L_8 - .L_7)
	.align		4
.L_7:
        /*0028*/ 	.word	index@($__internal_0_$__cuda_sm3x_div_rn_noftz_f32_slowpath)
        /*002c*/ 	.word	0x00000000


	//----- nvinfo : EIATTR_FRAME_SIZE
	.align		4
.L_8:
        /*0030*/ 	.byte	0x04, 0x11
        /*0032*/ 	.short	(.L_10 - .L_9)
	.align		4
.L_9:
        /*0034*/ 	.word	index@(_Z10box_filterPKfPfi)
        /*0038*/ 	.word	0x00000000


	//----- nvinfo : EIATTR_MIN_STACK_SIZE
	.align		4
.L_10:
        /*003c*/ 	.byte	0x04, 0x12
        /*003e*/ 	.short	(.L_12 - .L_11)
	.align		4
.L_11:
        /*0040*/ 	.word	index@(_Z10box_filterPKfPfi)
        /*0044*/ 	.word	0x00000000


	//----- nvinfo : EIATTR_MIN_STACK_SIZE
	.align		4
.L_12:
        /*0048*/ 	.byte	0x04, 0x12
        /*004a*/ 	.short	(.L_14 - .L_13)
	.align		4
.L_13:
        /*004c*/ 	.word	index@(_Z6warmupv)
        /*0050*/ 	.word	0x00000000
.L_14:


//--------------------- .nv.compat                --------------------------
	.section	.nv.compat,"",@"SHT_CUDA_COMPAT_INFO"
	.align	4
        /*0000*/ 	.byte	0x02, 0x09, 0x00, 0x00, 0x02, 0x02, 0x01, 0x00, 0x02, 0x05, 0x05, 0x00, 0x03, 0x07, 0x01, 0x01
        /*0010*/ 	.byte	0x02, 0x03, 0x00, 0x00, 0x02, 0x06, 0x01, 0x00, 0x04, 0x0b, 0x08, 0x00, 0x01, 0x00, 0x00, 0x00
        /*0020*/ 	.byte	0x00, 0x00, 0x00, 0x00


//--------------------- .nv.info._Z10box_filterPKfPfi --------------------------
	.section	.nv.info._Z10box_filterPKfPfi,"",@"SHT_CUDA_INFO"
	.sectionflags	@""
	.align	4


	//----- nvinfo : EIATTR_CUDA_API_VERSION
	.align		4
        /*0000*/ 	.byte	0x04, 0x37
        /*0002*/ 	.short	(.L_16 - .L_15)
.L_15:
        /*0004*/ 	.word	0x00000082


	//----- nvinfo : EIATTR_KPARAM_INFO
	.align		4
.L_16:
        /*0008*/ 	.byte	0x04, 0x17
        /*000a*/ 	.short	(.L_18 - .L_17)
.L_17:
        /*000c*/ 	.word	0x00000000
        /*0010*/ 	.short	0x0002
        /*0012*/ 	.short	0x0010
        /*0014*/ 	.byte	0x00, 0xf0, 0x11, 0x00


	//----- nvinfo : EIATTR_KPARAM_INFO
	.align		4
.L_18:
        /*0018*/ 	.byte	0x04, 0x17
        /*001a*/ 	.short	(.L_20 - .L_19)
.L_19:
        /*001c*/ 	.word	0x00000000
        /*0020*/ 	.short	0x0001
        /*0022*/ 	.short	0x0008
        /*0024*/ 	.byte	0x00, 0xf5, 0x21, 0x00


	//----- nvinfo : EIATTR_KPARAM_INFO
	.align		4
.L_20:
        /*0028*/ 	.byte	0x04, 0x17
        /*002a*/ 	.short	(.L_22 - .L_21)
.L_21:
        /*002c*/ 	.word	0x00000000
        /*0030*/ 	.short	0x0000
        /*0032*/ 	.short	0x0000
        /*0034*/ 	.byte	0x00, 0xf5, 0x21, 0x00


	//----- nvinfo : EIATTR_SPARSE_MMA_MASK
	.align		4
.L_22:
        /*0038*/ 	.byte	0x03, 0x50
        /*003a*/ 	.short	0x0000


	//----- nvinfo : EIATTR_MAXREG_COUNT
	.align		4
        /*003c*/ 	.byte	0x03, 0x1b
        /*003e*/ 	.short	0x00ff


	//----- nvinfo : EIATTR_NUM_BARRIERS
	.align		4
        /*0040*/ 	.byte	0x02, 0x4c
        /*0042*/ 	.byte	0x01
	.zero		1


	//----- nvinfo : EIATTR_MERCURY_ISA_VERSION
	.align		4
        /*0044*/ 	.byte	0x03, 0x5f
        /*0046*/ 	.short	0x0101


	//----- nvinfo : EIATTR_VRC_CTA_INIT_COUNT
	.align		4
        /*0048*/ 	.byte	0x02, 0x4a
	.zero		1
	.zero		1


	//----- nvinfo : EIATTR_EXIT_INSTR_OFFSETS
	.align		4
        /*004c*/ 	.byte	0x04, 0x1c
        /*004e*/ 	.short	(.L_24 - .L_23)


	//   ....[0]....
.L_23:
        /*0050*/ 	.word	0x000002d0


	//   ....[1]....
        /*0054*/ 	.word	0x00000430


	//----- nvinfo : EIATTR_CRS_STACK_SIZE
	.align		4
.L_24:
        /*0058*/ 	.byte	0x04, 0x1e
        /*005a*/ 	.short	(.L_26 - .L_25)
.L_25:
        /*005c*/ 	.word	0x00000000


	//----- nvinfo : EIATTR_CBANK_PARAM_SIZE
	.align		4
.L_26:
        /*0060*/ 	.byte	0x03, 0x19
        /*0062*/ 	.short	0x0014


	//----- nvinfo : EIATTR_PARAM_CBANK
	.align		4
        /*0064*/ 	.byte	0x04, 0x0a
        /*0066*/ 	.short	(.L_28 - .L_27)
	.align		4
.L_27:
        /*0068*/ 	.word	index@(.nv.constant0._Z10box_filterPKfPfi)
        /*006c*/ 	.short	0x0380
        /*006e*/ 	.short	0x0014


	//----- nvinfo : EIATTR_SW_WAR
	.align		4
.L_28:
        /*0070*/ 	.byte	0x04, 0x36
        /*0072*/ 	.short	(.L_30 - .L_29)
.L_29:
        /*0074*/ 	.word	0x00000008
.L_30:


//--------------------- .nv.info._Z6warmupv       --------------------------
	.section	.nv.info._Z6warmupv,"",@"SHT_CUDA_INFO"
	.sectionflags	@""
	.align	4


	//----- nvinfo : EIATTR_CUDA_API_VERSION
	.align		4
        /*0000*/ 	.byte	0x04, 0x37
        /*0002*/ 	.short	(.L_32 - .L_31)
.L_31:
        /*0004*/ 	.word	0x00000082


	//----- nvinfo : EIATTR_SPARSE_MMA_MASK
	.align		4
.L_32:
        /*0008*/ 	.byte	0x03, 0x50
        /*000a*/ 	.short	0x0000


	//----- nvinfo : EIATTR_MAXREG_COUNT
	.align		4
        /*000c*/ 	.byte	0x03, 0x1b
        /*000e*/ 	.short	0x00ff


	//----- nvinfo : EIATTR_EXTERNS
	.align		4
        /*0010*/ 	.byte	0x04, 0x0f
        /*0012*/ 	.short	(.L_34 - .L_33)


	//   ....[0]....
	.align		4
.L_33:
        /*0014*/ 	.word	index@(vprintf)


	//----- nvinfo : EIATTR_MERCURY_ISA_VERSION
	.align		4
.L_34:
        /*0018*/ 	.byte	0x03, 0x5f
        /*001a*/ 	.short	0x0101


	//----- nvinfo : EIATTR_VRC_CTA_INIT_COUNT
	.align		4
        /*001c*/ 	.byte	0x02, 0x4a
	.zero		1
	.zero		1


	//----- nvinfo : EIATTR_SYSCALL_OFFSETS
	.align		4
        /*0020*/ 	.byte	0x04, 0x46
        /*0022*/ 	.short	(.L_36 - .L_35)


	//   ....[0]....
.L_35:
        /*0024*/ 	.word	0x000000f0


	//----- nvinfo : EIATTR_EXIT_INSTR_OFFSETS
	.align		4
.L_36:
        /*0028*/ 	.byte	0x04, 0x1c
        /*002a*/ 	.short	(.L_38 - .L_37)


	//   ....[0]....
.L_37:
        /*002c*/ 	.word	0x00000070


	//   ....[1]....
        /*0030*/ 	.word	0x00000100


	//----- nvinfo : EIATTR_CRS_STACK_SIZE
	.align		4
.L_38:
        /*0034*/ 	.byte	0x04, 0x1e
        /*0036*/ 	.short	(.L_40 - .L_39)
.L_39:
        /*0038*/ 	.word	0x00000000


	//----- nvinfo : EIATTR_SW_WAR
	.align		4
.L_40:
        /*003c*/ 	.byte	0x04, 0x36
        /*003e*/ 	.short	(.L_42 - .L_41)
.L_41:
        /*0040*/ 	.word	0x00000008
.L_42:


//--------------------- .nv.callgraph             --------------------------
	.section	.nv.callgraph,"",@"SHT_CUDA_CALLGRAPH"
	.align	4
	.sectionentsize	8
	.align		4
        /*0000*/ 	.word	0x00000000
	.align		4
        /*0004*/ 	.word	0xffffffff
	.align		4
        /*0008*/ 	.word	index@(_Z6warmupv)
	.align		4
        /*000c*/ 	.word	index@(vprintf)
	.align		4
        /*0010*/ 	.word	0x00000000
	.align		4
        /*0014*/ 	.word	0xfffffffe
	.align		4
        /*0018*/ 	.word	0x00000000
	.align		4
        /*001c*/ 	.word	0xfffffffd
	.align		4
        /*0020*/ 	.word	0x00000000
	.align		4
        /*0024*/ 	.word	0xfffffffc


//--------------------- .nv.constant4             --------------------------
	.section	.nv.constant4,"a",@progbits
	.align	8
	.align		8
.nv.constant4:
        /*0000*/ 	.dword	$str
	.align		8
        /*0008*/ 	.dword	vprintf


//--------------------- .text._Z10box_filterPKfPfi --------------------------
	.section	.text._Z10box_filterPKfPfi,"ax",@progbits
	.align	128
        .global         _Z10box_filterPKfPfi
        .type           _Z10box_filterPKfPfi,@function
        .size           _Z10box_filterPKfPfi,(.L_x_25 - _Z10box_filterPKfPfi)
        .other          _Z10box_filterPKfPfi,@"STO_CUDA_ENTRY STV_DEFAULT"
_Z10box_filterPKfPfi:
.text._Z10box_filterPKfPfi:
[----:B------:R-:W-:Y:S01]  /*0000*/  LDC R1, c[0x0][0x37c] ;  /* 0x0000df00ff017b82 */ /* 0x000fe20000000800 */
[----:B------:R-:W0:Y:S07]  /*0010*/  S2R R10, SR_TID.X ;  /* 0x00000000000a7919 */ /* 0x000e2e0000002100 */
[----:B------:R-:W0:Y:S01]  /*0020*/  S2UR UR4, SR_CTAID.X ;  /* 0x00000000000479c3 */ /* 0x000e220000002500 */
[----:B------:R-:W1:Y:S01]  /*0030*/  LDCU UR5, c[0x0][0x390] ;  /* 0x00007200ff0577ac */ /* 0x000e620008000800 */
[----:B------:R-:W-:Y:S01]  /*0040*/  IMAD.MOV.U32 R0, RZ, RZ, RZ ;  /* 0x000000ffff007224 */ /* 0x000fe200078e00ff */
[----:B------:R-:W2:Y:S05]  /*0050*/  LDCU.64 UR6, c[0x0][0x358] ;  /* 0x00006b00ff0677ac */ /* 0x000eaa0008000a00 */
[----:B------:R-:W0:Y:S08]  /*0060*/  LDC R12, c[0x0][0x360] ;  /* 0x0000d800ff0c7b82 */ /* 0x000e300000000800 */
[----:B------:R-:W3:Y:S01]  /*0070*/  LDC.64 R6, c[0x0][0x380] ;  /* 0x0000e000ff067b82 */ /* 0x000ee20000000a00 */
[----:B0-----:R-:W-:-:S05]  /*0080*/  IMAD R2, R12, UR4, R10 ;  /* 0x000000040c027c24 */ /* 0x001fca000f8e020a */
[C---:B-1----:R-:W-:Y:S01]  /*0090*/  ISETP.GE.AND P0, PT, R2.reuse, UR5, PT ;  /* 0x0000000502007c0c */ /* 0x042fe2000bf06270 */
[----:B---3--:R-:W-:-:S12]  /*00a0*/  IMAD.WIDE R4, R2, 0x4, R6 ;  /* 0x0000000402047825 */ /* 0x008fd800078e0206 */
[----:B--2---:R-:W2:Y:S01]  /*00b0*/  @!P0 LDG.E.CONSTANT R0, desc[UR6][R4.64] ;  /* 0x0000000604008981 */ /* 0x004ea2000c1e9900 */
[----:B------:R-:W-:Y:S01]  /*00c0*/  MOV R3, 0x400 ;  /* 0x0000040000037802 */ /* 0x000fe20000000f00 */
[----:B------:R-:W-:Y:S01]  /*00d0*/  BSSY.RECONVERGENT B0, `(.L_x_0) ;  /* 0x0000010000007945 */ /* 0x000fe20003800200 */
[----:B------:R-:W-:Y:S01]  /*00e0*/  ISETP.NE.AND P1, PT, R10, RZ, PT ;  /* 0x000000ff0a00720c */ /* 0x000fe20003f25270 */
[----:B------:R-:W0:Y:S02]  /*00f0*/  S2R R8, SR_CgaCtaId ;  /* 0x0000000000087919 */ /* 0x000e240000008800 */
[----:B0-----:R-:W-:-:S05]  /*0100*/  LEA R3, R8, R3, 0x18 ;  /* 0x0000000308037211 */ /* 0x001fca00078ec0ff */
[----:B------:R-:W-:-:S05]  /*0110*/  IMAD R9, R10, 0x4, R3 ;  /* 0x000000040a097824 */ /* 0x000fca00078e0203 */
[----:B--2---:R0:W-:Y:S01]  /*0120*/  STS [R9+0x4], R0 ;  /* 0x0000040009007388 */ /* 0x0041e20000000800 */
[----:B------:R-:W-:Y:S05]  /*0130*/  @P1 BRA `(.L_x_1) ;  /* 0x0000000000241947 */ /* 0x000fea0003800000 */
[----:B------:R-:W-:Y:S01]  /*0140*/  ISETP.GE.AND P1, PT, R2, 0x1, PT ;  /* 0x000000010200780c */ /* 0x000fe20003f26270 */
[----:B------:R-:W-:Y:S01]  /*0150*/  BSSY.RECONVERGENT B1, `(.L_x_2) ;  /* 0x0000006000017945 */ /* 0x000fe20003800200 */
[----:B0-----:R-:W-:-:S11]  /*0160*/  IMAD.MOV.U32 R0, RZ, RZ, RZ ;  /* 0x000000ffff007224 */ /* 0x001fd600078e00ff */
[----:B------:R-:W-:Y:S05]  /*0170*/  @!P1 BRA `(.L_x_3) ;  /* 0x00000000000c9947 */ /* 0x000fea0003800000 */
[----:B------:R-:W-:-:S04]  /*0180*/  VIADD R11, R2, 0xffffffff ;  /* 0xffffffff020b7836 */ /* 0x000fc80000000000 */
[----:B------:R-:W-:-:S05]  /*0190*/  IMAD.WIDE.U32 R6, R11, 0x4, R6 ;  /* 0x000000040b067825 */ /* 0x000fca00078e0006 */
[----:B------:R0:W5:Y:S02]  /*01a0*/  LDG.E.CONSTANT R0, desc[UR6][R6.64] ;  /* 0x0000000606007981 */ /* 0x000164000c1e9900 */
.L_x_3:
[----:B------:R-:W-:Y:S05]  /*01b0*/  BSYNC.RECONVERGENT B1 ;  /* 0x0000000000017941 */ /* 0x000fea0003800200 */
.L_x_2:
[----:B-----5:R1:W-:Y:S02]  /*01c0*/  STS [R3], R0 ;  /* 0x0000000003007388 */ /* 0x0203e40000000800 */
.L_x_1:
[----:B------:R-:W-:Y:S05]  /*01d0*/  BSYNC.RECONVERGENT B0 ;  /* 0x0000000000007941 */ /* 0x000fea0003800200 */
.L_x_0:
[----:B01----:R-:W-:Y:S01]  /*01e0*/  VIADD R0, R12, 0xffffffff ;  /* 0xffffffff0c007836 */ /* 0x003fe20000000000 */
[----:B------:R-:W-:Y:S04]  /*01f0*/  BSSY.RECONVERGENT B0, `(.L_x_4) ;  /* 0x000000c000007945 */ /* 0x000fe80003800200 */
[----:B------:R-:W-:-:S13]  /*0200*/  ISETP.NE.AND P1, PT, R10, R0, PT ;  /* 0x000000000a00720c */ /* 0x000fda0003f25270 */
[----:B------:R-:W-:Y:S05]  /*0210*/  @P1 BRA `(.L_x_5) ;  /* 0x0000000000241947 */ /* 0x000fea0003800000 */
[----:B------:R-:W-:Y:S01]  /*0220*/  VIADD R0, R2, 0x1 ;  /* 0x0000000102007836 */ /* 0x000fe20000000000 */
[----:B------:R-:W-:Y:S01]  /*0230*/  BSSY.RECONVERGENT B1, `(.L_x_6) ;  /* 0x0000006000017945 */ /* 0x000fe20003800200 */
[----:B------:R-:W-:-:S03]  /*0240*/  IMAD R3, R12, 0x4, R3 ;  /* 0x000000040c037824 */ /* 0x000fc600078e0203 */
[----:B------:R-:W-:Y:S01]  /*0250*/  ISETP.GE.AND P1, PT, R0, UR5, PT ;  /* 0x0000000500007c0c */ /* 0x000fe2000bf26270 */
[----:B------:R-:W-:-:S12]  /*0260*/  IMAD.MOV.U32 R0, RZ, RZ, RZ ;  /* 0x000000ffff007224 */ /* 0x000fd800078e00ff */
[----:B------:R-:W-:Y:S05]  /*0270*/  @P1 BRA `(.L_x_7) ;  /* 0x0000000000041947 */ /* 0x000fea0003800000 */
[----:B------:R0:W5:Y:S02]  /*0280*/  LDG.E.CONSTANT R0, desc[UR6][R4.64+0x4] ;  /* 0x0000040604007981 */ /* 0x000164000c1e9900 */
.L_x_7:
[----:B------:R-:W-:Y:S05]  /*0290*/  BSYNC.RECONVERGENT B1 ;  /* 0x0000000000017941 */ /* 0x000fea0003800200 */
.L_x_6:
[----:B-----5:R1:W-:Y:S02]  /*02a0*/  STS [R3+0x4], R0 ;  /* 0x0000040003007388 */ /* 0x0203e40000000800 */
.L_x_5:
[----:B------:R-:W-:Y:S05]  /*02b0*/  BSYNC.RECONVERGENT B0 ;  /* 0x0000000000007941 */ /* 0x000fea0003800200 */
.L_x_4:
[----:B------:R-:W-:Y:S06]  /*02c0*/  BAR.SYNC.DEFER_BLOCKING 0x0 ;  /* 0x0000000000007b1d */ /* 0x000fec0000010000 */
[----:B------:R-:W-:Y:S05]  /*02d0*/  @P0 EXIT ;  /* 0x000000000000094d */ /* 0x000fea0003800000 */
[----:B-1----:R-:W-:Y:S01]  /*02e0*/  LDS R0, [R9] ;  /* 0x0000000009007984 */ /* 0x002fe20000000800 */
[----:B0-----:R-:W-:Y:S02]  /*02f0*/  HFMA2 R4, -RZ, RZ, 1.666015625, -0.052093505859375 ;  /* 0x3eaaaaabff047431 */ /* 0x001fe400000001ff */
[----:B------:R-:W-:Y:S01]  /*0300*/  IMAD.MOV.U32 R7, RZ, RZ, 0x40400000 ;  /* 0x40400000ff077424 */ /* 0x000fe200078e00ff */
[----:B------:R-:W-:Y:S01]  /*0310*/  BSSY.RECONVERGENT B1, `(.L_x_8) ;  /* 0x000000e000017945 */ /* 0x000fe20003800200 */
[----:B------:R-:W0:Y:S04]  /*0320*/  LDS R3, [R9+0x4] ;  /* 0x0000040009037984 */ /* 0x000e280000000800 */
[----:B------:R-:W1:Y:S01]  /*0330*/  LDS R5, [R9+0x8] ;  /* 0x0000080009057984 */ /* 0x000e620000000800 */
[----:B0-----:R-:W-:Y:S01]  /*0340*/  FADD R0, R0, R3 ;  /* 0x0000000300007221 */ /* 0x001fe20000000000 */
[----:B------:R-:W-:-:S03]  /*0350*/  FFMA R3, R4, -R7, 1 ;  /* 0x3f80000004037423 */ /* 0x000fc60000000807 */
[----:B-1----:R-:W-:Y:S01]  /*0360*/  FADD R0, R0, R5 ;  /* 0x0000000500007221 */ /* 0x002fe20000000000 */
[----:B------:R-:W-:-:S03]  /*0370*/  FFMA R3, R3, R4, 0.3333333432674407959 ;  /* 0x3eaaaaab03037423 */ /* 0x000fc60000000004 */
[----:B------:R-:W0:Y:S01]  /*0380*/  FCHK P0, R0, 3 ;  /* 0x4040000000007902 */ /* 0x000e220000000000 */
[----:B------:R-:W-:-:S04]  /*0390*/  FFMA R4, R0, R3, RZ ;  /* 0x0000000300047223 */ /* 0x000fc800000000ff */
[----:B------:R-:W-:-:S04]  /*03a0*/  FFMA R5, R4, -3, R0 ;  /* 0xc040000004057823 */ /* 0x000fc80000000000 */
[----:B------:R-:W-:Y:S01]  /*03b0*/  FFMA R7, R3, R5, R4 ;  /* 0x0000000503077223 */ /* 0x000fe20000000004 */
[----:B0-----:R-:W-:Y:S06]  /*03c0*/  @!P0 BRA `(.L_x_9) ;  /* 0x0000000000088947 */ /* 0x001fec0003800000 */
[----:B------:R-:W-:-:S07]  /*03d0*/  MOV R4, 0x3f0 ;  /* 0x000003f000047802 */ /* 0x000fce0000000f00 */
[----:B------:R-:W-:Y:S05]  /*03e0*/  CALL.REL.NOINC `($__internal_0_$__cuda_sm3x_div_rn_noftz_f32_slowpath) ;  /* 0x0000000000147944 */ /* 0x000fea0003c00000 */
.L_x_9:
[----:B------:R-:W-:Y:S05]  /*03f0*/  BSYNC.RECONVERGENT B1 ;  /* 0x0000000000017941 */ /* 0x000fea0003800200 */
.L_x_8:
[----:B------:R-:W0:Y:S02]  /*0400*/  LDC.64 R4, c[0x0][0x388] ;  /* 0x0000e200ff047b82 */ /* 0x000e240000000a00 */
[----:B0-----:R-:W-:-:S05]  /*0410*/  IMAD.WIDE R2, R2, 0x4, R4 ;  /* 0x0000000402027825 */ /* 0x001fca00078e0204 */
[----:B------:R-:W-:Y:S01]  /*0420*/  STG.E desc[UR6][R2.64], R7 ;  /* 0x0000000702007986 */ /* 0x000fe2000c101906 */
[----:B------:R-:W-:Y:S05]  /*0430*/  EXIT ;  /* 0x000000000000794d */ /* 0x000fea0003800000 */
        .weak           $__internal_0_$__cuda_sm3x_div_rn_noftz_f32_slowpath
        .type           $__internal_0_$__cuda_sm3x_div_rn_noftz_f32_slowpath,@function
        .size           $__internal_0_$__cuda_sm3x_div_rn_noftz_f32_slowpath,(.L_x_25 - $__internal_0_$__cuda_sm3x_div_rn_noftz_f32_slowpath)
$__internal_0_$__cuda_sm3x_div_rn_noftz_f32_slowpath:
[--C-:B------:R-:W-:Y:S01]  /*0440*/  SHF.R.U32.HI R3, RZ, 0x17, R0.reuse ;  /* 0x00000017ff037819 */ /* 0x100fe20000011600 */
[----:B------:R-:W-:Y:S04]  /*0450*/  BSSY.RECONVERGENT B0, `(.L_x_10) ;  /* 0x000005c000007945 */ /* 0x000fe80003800200 */
[----:B------:R-:W-:Y:S01]  /*0460*/  BSSY.RELIABLE B2, `(.L_x_11) ;  /* 0x000001a000027945 */ /* 0x000fe20003800100 */
[----:B------:R-:W-:Y:S01]  /*0470*/  IMAD.MOV.U32 R5, RZ, RZ, R0 ;  /* 0x000000ffff057224 */ /* 0x000fe200078e0000 */
[----:B------:R-:W-:-:S05]  /*0480*/  LOP3.LUT R3, R3, 0xff, RZ, 0xc0, !PT ;  /* 0x000000ff03037812 */ /* 0x000fca00078ec0ff */
[----:B------:R-:W-:-:S05]  /*0490*/  VIADD R7, R3, 0xffffffff ;  /* 0xffffffff03077836 */ /* 0x000fca0000000000 */
[----:B------:R-:W-:-:S13]  /*04a0*/  ISETP.GT.U32.OR P0, PT, R7, 0xfd, !PT ;  /* 0x000000fd0700780c */ /* 0x000fda0007f04470 */
[----:B------:R-:W-:Y:S01]  /*04b0*/  @!P0 IMAD.MOV.U32 R6, RZ, RZ, RZ ;  /* 0x000000ffff068224 */ /* 0x000fe200078e00ff */
[----:B------:R-:W-:Y:S06]  /*04c0*/  @!P0 BRA `(.L_x_12) ;  /* 0x00000000004c8947 */ /* 0x000fec0003800000 */
[----:B------:R-:W-:-:S13]  /*04d0*/  FSETP.GTU.FTZ.AND P0, PT, |R0|, +INF , PT ;  /* 0x7f8000000000780b */ /* 0x000fda0003f1c200 */
[----:B------:R-:W-:Y:S05]  /*04e0*/  @P0 BREAK.RELIABLE B2 ;  /* 0x0000000000020942 */ /* 0x000fea0003800100 */
[----:B------:R-:W-:Y:S05]  /*04f0*/  @P0 BRA `(.L_x_13) ;  /* 0x0000000400400947 */ /* 0x000fea0003800000 */
[----:B------:R-:W-:-:S05]  /*0500*/  IMAD.MOV.U32 R6, RZ, RZ, 0x40400000 ;  /* 0x40400000ff067424 */ /* 0x000fca00078e00ff */
[----:B------:R-:W-:-:S13]  /*0510*/  LOP3.LUT P0, RZ, R6, 0x7fffffff, R5, 0xc8, !PT ;  /* 0x7fffffff06ff7812 */ /* 0x000fda000780c805 */
[----:B------:R-:W-:Y:S05]  /*0520*/  @!P0 BREAK.RELIABLE B2 ;  /* 0x0000000000028942 */ /* 0x000fea0003800100 */
[----:B------:R-:W-:Y:S05]  /*0530*/  @!P0 BRA `(.L_x_14) ;  /* 0x0000000400288947 */ /* 0x000fea0003800000 */
[----:B------:R-:W-:-:S13]  /*0540*/  LOP3.LUT P0, RZ, R5, 0x7fffffff, RZ, 0xc0, !PT ;  /* 0x7fffffff05ff7812 */ /* 0x000fda000780c0ff */
[----:B------:R-:W-:Y:S05]  /*0550*/  @!P0 BREAK.RELIABLE B2 ;  /* 0x0000000000028942 */ /* 0x000fea0003800100 */
[----:B------:R-:W-:Y:S05]  /*0560*/  @!P0 BRA `(.L_x_15) ;  /* 0x0000000400148947 */ /* 0x000fea0003800000 */
[----:B------:R-:W-:Y:S02]  /*0570*/  FSETP.NEU.FTZ.AND P0, PT, |R0|, +INF , PT ;  /* 0x7f8000000000780b */ /* 0x000fe40003f1d200 */
[----:B------:R-:W-:-:S04]  /*0580*/  LOP3.LUT P1, RZ, R6, 0x7fffffff, RZ, 0xc0, !PT ;  /* 0x7fffffff06ff7812 */ /* 0x000fc8000782c0ff */
[----:B------:R-:W-:-:S13]  /*0590*/  PLOP3.LUT P0, PT, P0, P1, PT, 0x2f, 0xf2 ;  /* 0x0000000000f2781c */ /* 0x000fda0000702577 */
[----:B------:R-:W-:Y:S05]  /*05a0*/  @P0 BREAK.RELIABLE B2 ;  /* 0x0000000000020942 */ /* 0x000fea0003800100 */
[----:B------:R-:W-:Y:S05]  /*05b0*/  @P0 BRA `(.L_x_16) ;  /* 0x0000000000f40947 */ /* 0x000fea0003800000 */
[----:B------:R-:W-:-:S13]  /*05c0*/  ISETP.GE.AND P0, PT, R7, RZ, PT ;  /* 0x000000ff0700720c */ /* 0x000fda0003f06270 */
[----:B------:R-:W-:Y:S01]  /*05d0*/  @P0 MOV R6, RZ ;  /* 0x000000ff00060202 */ /* 0x000fe20000000f00 */
[----:B------:R-:W-:Y:S01]  /*05e0*/  @!P0 FFMA R5, R0, 1.84467440737095516160e+19, RZ ;  /* 0x5f80000000058823 */ /* 0x000fe200000000ff */
[----:B------:R-:W-:-:S07]  /*05f0*/  @!P0 IMAD.MOV.U32 R6, RZ, RZ, -0x40 ;  /* 0xffffffc0ff068424 */ /* 0x000fce00078e00ff */
.L_x_12:
[----:B------:R-:W-:Y:S05]  /*0600*/  BSYNC.RELIABLE B2 ;  /* 0x0000000000027941 */ /* 0x000fea0003800100 */
.L_x_11:
[----:B------:R-:W-:Y:S01]  /*0610*/  UMOV UR4, 0x40400000 ;  /* 0x4040000000047882 */ /* 0x000fe20000000000 */
[----:B------:R-:W-:Y:S01]  /*0620*/  VIADD R3, R3, 0xffffff81 ;  /* 0xffffff8103037836 */ /* 0x000fe20000000000 */
[----:B------:R-:W-:Y:S01]  /*0630*/  UIADD3 UR4, UPT, UPT, UR4, -0x800000, URZ ;  /* 0xff80000004047890 */ /* 0x000fe2000fffe0ff */
[----:B------:R-:W-:Y:S02]  /*0640*/  BSSY.RECONVERGENT B2, `(.L_x_17) ;  /* 0x0000033000027945 */ /* 0x000fe40003800200 */
[----:B------:R-:W-:Y:S01]  /*0650*/  IMAD R0, R3, -0x800000, R5 ;  /* 0xff80000003007824 */ /* 0x000fe200078e0205 */
[----:B------:R-:W-:Y:S02]  /*0660*/  IADD3 R6, PT, PT, R6, -0x1, R3 ;  /* 0xffffffff06067810 */ /* 0x000fe40007ffe003 */
[----:B------:R-:W-:-:S03]  /*0670*/  FADD.FTZ R9, -RZ, -UR4 ;  /* 0x80000004ff097e21 */ /* 0x000fc60008010100 */
[----:B------:R-:W0:Y:S02]  /*0680*/  MUFU.RCP R7, UR4 ;  /* 0x0000000400077d08 */ /* 0x000e240008001000 */
[----:B0-----:R-:W-:-:S04]  /*0690*/  FFMA R8, R7, R9, 1 ;  /* 0x3f80000007087423 */ /* 0x001fc80000000009 */
[----:B------:R-:W-:-:S04]  /*06a0*/  FFMA R7, R7, R8, R7 ;  /* 0x0000000807077223 */ /* 0x000fc80000000007 */
[----:B------:R-:W-:-:S04]  /*06b0*/  FFMA R8, R0, R7, RZ ;  /* 0x0000000700087223 */ /* 0x000fc800000000ff */
[----:B------:R-:W-:-:S04]  /*06c0*/  FFMA R5, R9, R8, R0 ;  /* 0x0000000809057223 */ /* 0x000fc80000000000 */
[----:B------:R-:W-:-:S04]  /*06d0*/  FFMA R8, R7, R5, R8 ;  /* 0x0000000507087223 */ /* 0x000fc80000000008 */
[----:B------:R-:W-:-:S04]  /*06e0*/  FFMA R9, R9, R8, R0 ;  /* 0x0000000809097223 */ /* 0x000fc80000000000 */
[----:B------:R-:W-:-:S05]  /*06f0*/  FFMA R5, R7, R9, R8 ;  /* 0x0000000907057223 */ /* 0x000fca0000000008 */
[----:B------:R-:W-:-:S04]  /*0700*/  SHF.R.U32.HI R0, RZ, 0x17, R5 ;  /* 0x00000017ff007819 */ /* 0x000fc80000011605 */
[----:B------:R-:W-:-:S05]  /*0710*/  LOP3.LUT R0, R0, 0xff, RZ, 0xc0, !PT ;  /* 0x000000ff00007812 */ /* 0x000fca00078ec0ff */
[----:B------:R-:W-:-:S04]  /*0720*/  IMAD.IADD R10, R0, 0x1, R6 ;  /* 0x00000001000a7824 */ /* 0x000fc800078e0206 */
[----:B------:R-:W-:-:S05]  /*0730*/  VIADD R0, R10, 0xffffffff ;  /* 0xffffffff0a007836 */ /* 0x000fca0000000000 */
[----:B------:R-:W-:-:S13]  /*0740*/  ISETP.GE.U32.AND P0, PT, R0, 0xfe, PT ;  /* 0x000000fe0000780c */ /* 0x000fda0003f06070 */
[----:B------:R-:W-:Y:S05]  /*0750*/  @!P0 BRA `(.L_x_18) ;  /* 0x0000000000808947 */ /* 0x000fea0003800000 */
[----:B------:R-:W-:-:S13]  /*0760*/  ISETP.GT.AND P0, PT, R10, 0xfe, PT ;  /* 0x000000fe0a00780c */ /* 0x000fda0003f04270 */
[----:B------:R-:W-:Y:S05]  /*0770*/  @P0 BRA `(.L_x_19) ;  /* 0x00000000006c0947 */ /* 0x000fea0003800000 */
[----:B------:R-:W-:-:S13]  /*0780*/  ISETP.GE.AND P0, PT, R10, 0x1, PT ;  /* 0x000000010a00780c */ /* 0x000fda0003f06270 */
[----:B------:R-:W-:Y:S05]  /*0790*/  @P0 BRA `(.L_x_20) ;  /* 0x0000000000740947 */ /* 0x000fea0003800000 */
[----:B------:R-:W-:Y:S02]  /*07a0*/  ISETP.GE.AND P0, PT, R10, -0x18, PT ;  /* 0xffffffe80a00780c */ /* 0x000fe40003f06270 */
[----:B------:R-:W-:-:S11]  /*07b0*/  LOP3.LUT R5, R5, 0x80000000, RZ, 0xc0, !PT ;  /* 0x8000000005057812 */ /* 0x000fd600078ec0ff */
[----:B------:R-:W-:Y:S05]  /*07c0*/  @!P0 BRA `(.L_x_20) ;  /* 0x0000000000688947 */ /* 0x000fea0003800000 */
[CCC-:B------:R-:W-:Y:S01]  /*07d0*/  FFMA.RZ R0, R7.reuse, R9.reuse, R8.reuse ;  /* 0x0000000907007223 */ /* 0x1c0fe2000000c008 */
[C---:B------:R-:W-:Y:S01]  /*07e0*/  VIADD R6, R10.reuse, 0x20 ;  /* 0x000000200a067836 */ /* 0x040fe20000000000 */
[C---:B------:R-:W-:Y:S02]  /*07f0*/  ISETP.NE.AND P2, PT, R10.reuse, RZ, PT ;  /* 0x000000ff0a00720c */ /* 0x040fe40003f45270 */
[----:B------:R-:W-:Y:S02]  /*0800*/  ISETP.NE.AND P1, PT, R10, RZ, PT ;  /* 0x000000ff0a00720c */ /* 0x000fe40003f25270 */
[----:B------:R-:W-:Y:S01]  /*0810*/  LOP3.LUT R3, R0, 0x7fffff, RZ, 0xc0, !PT ;  /* 0x007fffff00037812 */ /* 0x000fe200078ec0ff */
[CCC-:B------:R-:W-:Y:S01]  /*0820*/  FFMA.RP R0, R7.reuse, R9.reuse, R8.reuse ;  /* 0x0000000907007223 */ /* 0x1c0fe20000008008 */
[----:B------:R-:W-:Y:S01]  /*0830*/  FFMA.RM R7, R7, R9, R8 ;  /* 0x0000000907077223 */ /* 0x000fe20000004008 */
[----:B------:R-:W-:Y:S02]  /*0840*/  IADD3 R8, PT, PT, -R10, RZ, RZ ;  /* 0x000000ff0a087210 */ /* 0x000fe40007ffe1ff */
[----:B------:R-:W-:-:S02]  /*0850*/  LOP3.LUT R3, R3, 0x800000, RZ, 0xfc, !PT ;  /* 0x0080000003037812 */ /* 0x000fc400078efcff */
[----:B------:R-:W-:Y:S02]  /*0860*/  FSETP.NEU.FTZ.AND P0, PT, R0, R7, PT ;  /* 0x000000070000720b */ /* 0x000fe40003f1d000 */
[----:B------:R-:W-:Y:S02]  /*0870*/  SHF.L.U32 R6, R3, R6, RZ ;  /* 0x0000000603067219 */ /* 0x000fe400000006ff */
[----:B------:R-:W-:Y:S02]  /*0880*/  SEL R0, R8, RZ, P2 ;  /* 0x000000ff08007207 */ /* 0x000fe40001000000 */
[----:B------:R-:W-:Y:S02]  /*0890*/  ISETP.NE.AND P1, PT, R6, RZ, P1 ;  /* 0x000000ff0600720c */ /* 0x000fe40000f25270 */
[----:B------:R-:W-:Y:S02]  /*08a0*/  SHF.R.U32.HI R0, RZ, R0, R3 ;  /* 0x00000000ff007219 */ /* 0x000fe40000011603 */
[----:B------:R-:W-:-:S02]  /*08b0*/  PLOP3.LUT P0, PT, P0, P1, PT, 0xf8, 0x8f ;  /* 0x00000000008f781c */ /* 0x000fc40000703f70 */
[----:B------:R-:W-:Y:S02]  /*08c0*/  SHF.R.U32.HI R6, RZ, 0x1, R0 ;  /* 0x00000001ff067819 */ /* 0x000fe40000011600 */
[----:B------:R-:W-:-:S04]  /*08d0*/  SEL R3, RZ, 0x1, !P0 ;  /* 0x00000001ff037807 */ /* 0x000fc80004000000 */
[----:B------:R-:W-:-:S04]  /*08e0*/  LOP3.LUT R3, R3, 0x1, R6, 0xf8, !PT ;  /* 0x0000000103037812 */ /* 0x000fc800078ef806 */
[----:B------:R-:W-:-:S05]  /*08f0*/  LOP3.LUT R3, R3, R0, RZ, 0xc0, !PT ;  /* 0x0000000003037212 */ /* 0x000fca00078ec0ff */
[----:B------:R-:W-:-:S05]  /*0900*/  IMAD.IADD R6, R6, 0x1, R3 ;  /* 0x0000000106067824 */ /* 0x000fca00078e0203 */
[----:B------:R-:W-:Y:S01]  /*0910*/  LOP3.LUT R5, R6, R5, RZ, 0xfc, !PT ;  /* 0x0000000506057212 */ /* 0x000fe200078efcff */
[----:B------:R-:W-:Y:S06]  /*0920*/  BRA `(.L_x_20) ;  /* 0x0000000000107947 */ /* 0x000fec0003800000 */
.L_x_19:
[----:B------:R-:W-:-:S04]  /*0930*/  LOP3.LUT R5, R5, 0x80000000, RZ, 0xc0, !PT ;  /* 0x8000000005057812 */ /* 0x000fc800078ec0ff */
[----:B------:R-:W-:Y:S01]  /*0940*/  LOP3.LUT R5, R5, 0x7f800000, RZ, 0xfc, !PT ;  /* 0x7f80000005057812 */ /* 0x000fe200078efcff */
[----:B------:R-:W-:Y:S06]  /*0950*/  BRA `(.L_x_20) ;  /* 0x0000000000047947 */ /* 0x000fec0003800000 */
.L_x_18:
[----:B------:R-:W-:-:S07]  /*0960*/  IMAD R5, R6, 0x800000, R5 ;  /* 0x0080000006057824 */ /* 0x000fce00078e0205 */
.L_x_20:
[----:B------:R-:W-:Y:S05]  /*0970*/  BSYNC.RECONVERGENT B2 ;  /* 0x0000000000027941 */ /* 0x000fea0003800200 */
.L_x_17:
[----:B------:R-:W-:Y:S05]  /*0980*/  BRA `(.L_x_21) ;  /* 0x0000000000207947 */ /* 0x000fea0003800000 */
.L_x_16:
[----:B------:R-:W-:-:S04]  /*0990*/  LOP3.LUT R5, R6, 0x80000000, R5, 0x48, !PT ;  /* 0x8000000006057812 */ /* 0x000fc800078e4805 */
[----:B------:R-:W-:Y:S01]  /*09a0*/  LOP3.LUT R5, R5, 0x7f800000, RZ, 0xfc, !PT ;  /* 0x7f80000005057812 */ /* 0x000fe200078efcff */
[----:B------:R-:W-:Y:S06]  /*09b0*/  BRA `(.L_x_21) ;  /* 0x0000000000147947 */ /* 0x000fec0003800000 */
.L_x_15:
[----:B------:R-:W-:Y:S01]  /*09c0*/  LOP3.LUT R5, R6, 0x80000000, R5, 0x48, !PT ;  /* 0x8000000006057812 */ /* 0x000fe200078e4805 */
[----:B------:R-:W-:Y:S06]  /*09d0*/  BRA `(.L_x_21) ;  /* 0x00000000000c7947 */ /* 0x000fec0003800000 */
.L_x_14:
[----:B------:R-:W0:Y:S01]  /*09e0*/  MUFU.RSQ R5, -QNAN ;  /* 0xffc0000000057908 */ /* 0x000e220000001400 */
[----:B------:R-:W-:Y:S05]  /*09f0*/  BRA `(.L_x_21) ;  /* 0x0000000000047947 */ /* 0x000fea0003800000 */
.L_x_13:
[----:B------:R-:W-:-:S07]  /*0a00*/  FADD.FTZ R5, R0, 3 ;  /* 0x4040000000057421 */ /* 0x000fce0000010000 */
.L_x_21:
[----:B------:R-:W-:Y:S05]  /*0a10*/  BSYNC.RECONVERGENT B0 ;  /* 0x0000000000007941 */ /* 0x000fea0003800200 */
.L_x_10:
[----:B0-----:R-:W-:Y:S02]  /*0a20*/  IMAD.MOV.U32 R7, RZ, RZ, R5 ;  /* 0x000000ffff077224 */ /* 0x001fe400078e0005 */
[----:B------:R-:W-:-:S04]  /*0a30*/  IMAD.MOV.U32 R5, RZ, RZ, 0x0 ;  /* 0x00000000ff057424 */ /* 0x000fc800078e00ff */
[----:B------:R-:W-:Y:S05]  /*0a40*/  RET.REL.NODEC R4 `(_Z10box_filterPKfPfi) ;  /* 0xfffffff4046c7950 */ /* 0x000fea0003c3ffff */
.L_x_22:
[----:B------:R-:W-:-:S00]  /*0a50*/  BRA `(.L_x_22) ;  /* 0xfffffffc00fc7947 */ /* 0x000fc0000383ffff */
[----:B------:R-:W-:-:S00]  /*0a60*/  NOP ;  /* 0x0000000000007918 */ /* 0x000fc00000000000 */
        /* <DEDUP_REMOVED lines=9> */
.L_x_25:


//--------------------- .text._Z6warmupv          --------------------------
	.section	.text._Z6warmupv,"ax",@progbits
	.align	128
        .global         _Z6warmupv
        .type           _Z6warmupv,@function
        .size           _Z6warmupv,(.L_x_27 - _Z6warmupv)
        .other          _Z6warmupv,@"STO_CUDA_ENTRY STV_DEFAULT"
_Z6warmupv:
.text._Z6warmupv:
[----:B------:R-:W0:Y:S01]  /*0000*/  LDC R1, c[0x0][0x37c] ;  /* 0x0000df00ff017b82 */ /* 0x000e220000000800 */
[----:B------:R-:W1:Y:S07]  /*0010*/  S2R R0, SR_TID.X ;  /* 0x0000000000007919 */ /* 0x000e6e0000002100 */
[----:B------:R-:W2:Y:S01]  /*0020*/  S2UR UR4, SR_CTAID.X ;  /* 0x00000000000479c3 */ /* 0x000ea20000002500 */
[----:B------:R-:W2:Y:S02]  /*0030*/  LDCU UR5, c[0x0][0x360] ;  /* 0x00006c00ff0577ac */ /* 0x000ea40008000800 */
[----:B--2---:R-:W-:Y:S01]  /*0040*/  UIMAD UR4, UR4, UR5, URZ ;  /* 0x00000005040472a4 */ /* 0x004fe2000f8e02ff */
[----:B-1----:R-:W-:-:S05]  /*0050*/  IMAD.MOV R0, RZ, RZ, -R0 ;  /* 0x000000ffff007224 */ /* 0x002fca00078e0a00 */
[----:B------:R-:W-:-:S13]  /*0060*/  ISETP.NE.AND P0, PT, R0, UR4, PT ;  /* 0x0000000400007c0c */ /* 0x000fda000bf05270 */
[----:B0-----:R-:W-:Y:S05]  /*0070*/  @P0 EXIT ;  /* 0x000000000000094d */ /* 0x001fea0003800000 */
[----:B------:R-:W-:Y:S01]  /*0080*/  MOV R0, 0x8 ;  /* 0x0000000800007802 */ /* 0x000fe20000000f00 */
[----:B------:R-:W0:Y:S01]  /*0090*/  LDCU.64 UR4, c[0x4][URZ] ;  /* 0x01000000ff0477ac */ /* 0x000e220008000a00 */
[----:B------:R-:W-:Y:S02]  /*00a0*/  CS2R R6, SRZ ;  /* 0x0000000000067805 */ /* 0x000fe4000001ff00 */
[----:B------:R1:W2:Y:S01]  /*00b0*/  LDC.64 R2, c[0x4][R0] ;  /* 0x0100000000027b82 */ /* 0x0002a20000000a00 */
[----:B0-----:R-:W-:Y:S02]  /*00c0*/  IMAD.U32 R4, RZ, RZ, UR4 ;  /* 0x00000004ff047e24 */ /* 0x001fe4000f8e00ff */
[----:B-1----:R-:W-:-:S07]  /*00d0*/  IMAD.U32 R5, RZ, RZ, UR5 ;  /* 0x00000005ff057e24 */ /* 0x002fce000f8e00ff */
[----:B------:R-:W-:-:S07]  /*00e0*/  LEPC R20, `(.L_x_23) ;  /* 0x000000001014794e */ /* 0x000fce0000000000 */
[----:B--2---:R-:W-:Y:S05]  /*00f0*/  CALL.ABS.NOINC R2 ;  /* 0x0000000002007343 */ /* 0x004fea0003c00000 */
.L_x_23:
[----:B------:R-:W-:Y:S05]  /*0100*/  EXIT ;  /* 0x000000000000794d */ /* 0x000fea0003800000 */
.L_x_24:
        /* <DEDUP_REMOVED lines=15> */
.L_x_27:


//--------------------- .nv.global.init           --------------------------
	.section	.nv.global.init,"aw",@progbits
.nv.global.init:
	.type		$str,@object
	.size		$str,(.L_0 - $str)
$str:
        /*0000*/ 	.byte	0x77, 0x61, 0x72, 0x6d, 0x75, 0x70, 0x20, 0x63, 0x6f, 0x6d, 0x70, 0x6c, 0x65, 0x74, 0x65, 0x0a
        /*0010*/ 	.byte	0x00
.L_0:


//--------------------- .nv.shared._Z10box_filterPKfPfi --------------------------
	.section	.nv.shared._Z10box_filterPKfPfi,"aw",@nobits
	.sectionflags	@""
	.align	16
	.zero		1024


//--------------------- .nv.shared.reserved.0     --------------------------
	.section	.nv.shared.reserved.0,"aw",@nobits
	.weak		__nv_reservedSMEM_offset_0_alias
	.size		__nv_reservedSMEM_offset_0_alias, 0, 64
	.other		__nv_reservedSMEM_offset_0_alias,@"STO_CUDA_RESERVED_SHARED STV_DEFAULT"
__nv_reservedSMEM_offset_0_alias:
	.zero		0
	.zero		64


//--------------------- .nv.shared._Z6warmupv     --------------------------
	.section	.nv.shared._Z6warmupv,"aw",@nobits
	.sectionflags	@""
	.align	16
	.zero		1024


//--------------------- .nv.constant0._Z10box_filterPKfPfi --------------------------
	.section	.nv.constant0._Z10box_filterPKfPfi,"a",@progbits
	.sectionflags	@""
	.align	4
.nv.constant0._Z10box_filterPKfPfi:
	.zero		916


//--------------------- .nv.constant0._Z6warmupv  --------------------------
	.section	.nv.constant0._Z6warmupv,"a",@progbits
	.sectionflags	@""
	.align	4
.nv.constant0._Z6warmupv:
	.zero		896


//--------------------- SYMBOLS --------------------------

	.type		.nv.reservedSmem.offset0,@object
	.size		.nv.reservedSmem.offset0,0x4
	.type		.nv.reservedSmem.cap,@object
	.size		.nv.reservedSmem.cap,0x4
	.type		vprintf,@function
